.version 7.7
.target sm_86
.address_size 64

.visible .entry write_float(.param .u64 ptr, .param .u32 value) {
	.reg .b32 	%r<2>;
	.reg .b64 	%rd<3>;

	// *ptr = value;
	ld.param.u64 	%rd1, [ptr];
	ld.param.u32 	%r1, [value];
	cvta.to.global.u64 	%rd2, %rd1;
	st.global.u32 	[%rd2], %r1;
	ret;
}


// ===== COMPILED SASS (sm_100) =====

	.target	sm_100

	.elftype	@"ET_EXEC"


//--------------------- .note.nv.tkinfo           --------------------------
	.section	.note.nv.tkinfo,"",@"SHT_NOTE"
	.sectionflags	@"SHF_NOTE_NV_TKINFO"
	.tkinfo
        /*0018*/ 	.word	0x00000002
        /*0030*/ 	.string	""
        /*0030*/ 	.string	"ptxas"
        /*0030*/ 	.string	"Cuda compilation tools, release 13.0, V13.0.88"
        /*0030*/ 	.string	"Build cuda_13.0.r13.0/compiler.36424714_0"
        /*0030*/ 	.string	"-arch sm_100 "



//--------------------- .note.nv.cuinfo           --------------------------
	.section	.note.nv.cuinfo,"",@"SHT_NOTE"
	.sectionflags	@"SHF_NOTE_NV_CUINFO"
        /*0018*/ 	.short	0x0002
        /*001a*/ 	.short	0x0056
        /*001c*/ 	.short	0x0082
	.zero		2


//--------------------- .nv.info                  --------------------------
	.section	.nv.info,"",@"SHT_CUDA_INFO"
	.align	4


	//----- nvinfo : EIATTR_REGCOUNT
	.align		4
        /*0000*/ 	.byte	0x04, 0x2f
        /*0002*/ 	.short	(.L_1 - .L_0)
	.align		4
.L_0:
        /*0004*/ 	.word	index@(write_float)
        /*0008*/ 	.word	0x00000008


	//----- nvinfo : EIATTR_FRAME_SIZE
	.align		4
.L_1:
        /*000c*/ 	.byte	0x04, 0x11
        /*000e*/ 	.short	(.L_3 - .L_2)
	.align		4
.L_2:
        /*0010*/ 	.word	index@(write_float)
        /*0014*/ 	.word	0x00000000


	//----- nvinfo : EIATTR_MIN_STACK_SIZE
	.align		4
.L_3:
        /*0018*/ 	.byte	0x04, 0x12
        /*001a*/ 	.short	(.L_5 - .L_4)
	.align		4
.L_4:
        /*001c*/ 	.word	index@(write_float)
        /*0020*/ 	.word	0x00000000
.L_5:


//--------------------- .nv.compat                --------------------------
	.section	.nv.compat,"",@"SHT_CUDA_COMPAT_INFO"
	.align	4
        /*0000*/ 	.byte	0x02, 0x09, 0x00, 0x00, 0x02, 0x02, 0x01, 0x00, 0x02, 0x05, 0x05, 0x00, 0x03, 0x07, 0x01, 0x01
        /*0010*/ 	.byte	0x02, 0x03, 0x00, 0x00, 0x02, 0x06, 0x01, 0x00, 0x04, 0x0b, 0x08, 0x00, 0x09, 0x00, 0x00, 0x00
        /*0020*/ 	.byte	0x00, 0x00, 0x00, 0x00


//--------------------- .nv.info.write_float      --------------------------
	.section	.nv.info.write_float,"",@"SHT_CUDA_INFO"
	.sectionflags	@""
	.align	4


	//----- nvinfo : EIATTR_CUDA_API_VERSION
	.align		4
        /*0000*/ 	.byte	0x04, 0x37
        /*0002*/ 	.short	(.L_7 - .L_6)
.L_6:
        /*0004*/ 	.word	0x00000082


	//----- nvinfo : EIATTR_KPARAM_INFO
	.align		4
.L_7:
        /*0008*/ 	.byte	0x04, 0x17
        /*000a*/ 	.short	(.L_9 - .L_8)
.L_8:
        /*000c*/ 	.word	0x00000000
        /*0010*/ 	.short	0x0001
        /*0012*/ 	.short	0x0008
        /*0014*/ 	.byte	0x00, 0xf0, 0x11, 0x00


	//----- nvinfo : EIATTR_KPARAM_INFO
	.align		4
.L_9:
        /*0018*/ 	.byte	0x04, 0x17
        /*001a*/ 	.short	(.L_11 - .L_10)
.L_10:
        /*001c*/ 	.word	0x00000000
        /*0020*/ 	.short	0x0000
        /*0022*/ 	.short	0x0000
        /*0024*/ 	.byte	0x00, 0xf0, 0x21, 0x00


	//----- nvinfo : EIATTR_SPARSE_MMA_MASK
	.align		4
.L_11:
        /*0028*/ 	.byte	0x03, 0x50
        /*002a*/ 	.short	0x0000


	//----- nvinfo : EIATTR_MAXREG_COUNT
	.align		4
        /*002c*/ 	.byte	0x03, 0x1b
        /*002e*/ 	.short	0x00ff


	//----- nvinfo : EIATTR_MERCURY_ISA_VERSION
	.align		4
        /*0030*/ 	.byte	0x03, 0x5f
        /*0032*/ 	.short	0x0101


	//----- nvinfo : EIATTR_VRC_CTA_INIT_COUNT
	.align		4
        /*0034*/ 	.byte	0x02, 0x4a
	.zero		1
	.zero		1


	//----- nvinfo : EIATTR_EXIT_INSTR_OFFSETS
	.align		4
        /*0038*/ 	.byte	0x04, 0x1c
        /*003a*/ 	.short	(.L_13 - .L_12)


	//   ....[0]....
.L_12:
        /*003c*/ 	.word	0x00000050


	//----- nvinfo : EIATTR_CBANK_PARAM_SIZE
	.align		4
.L_13:
        /*0040*/ 	.byte	0x03, 0x19
        /*0042*/ 	.short	0x000c


	//----- nvinfo : EIATTR_PARAM_CBANK
	.align		4
        /*0044*/ 	.byte	0x04, 0x0a
        /*0046*/ 	.short	(.L_15 - .L_14)
	.align		4
.L_14:
        /*0048*/ 	.word	index@(.nv.constant0.write_float)
        /*004c*/ 	.short	0x0380
        /*004e*/ 	.short	0x000c


	//----- nvinfo : EIATTR_SW_WAR
	.align		4
.L_15:
        /*0050*/ 	.byte	0x04, 0x36
        /*0052*/ 	.short	(.L_17 - .L_16)
.L_16:
        /*0054*/ 	.word	0x00000008
.L_17:


//--------------------- .nv.callgraph             --------------------------
	.section	.nv.callgraph,"",@"SHT_CUDA_CALLGRAPH"
	.align	4
	.sectionentsize	8
	.align		4
        /*0000*/ 	.word	0x00000000
	.align		4
        /*0004*/ 	.word	0xffffffff
	.align		4
        /*0008*/ 	.word	0x00000000
	.align		4
        /*000c*/ 	.word	0xfffffffe
	.align		4
        /*0010*/ 	.word	0x00000000
	.align		4
        /*0014*/ 	.word	0xfffffffd
	.align		4
        /*0018*/ 	.word	0x00000000
	.align		4
        /*001c*/ 	.word	0xfffffffc


//--------------------- .text.write_float         --------------------------
	.section	.text.write_float,"ax",@progbits
	.align	128
        .global         write_float
        .type           write_float,@function
        .size           write_float,(.L_x_1 - write_float)
        .other          write_float,@"STO_CUDA_ENTRY STV_DEFAULT"
write_float:
.text.write_float:
[----:B------:R-:W-:Y:S08]  /*0000*/  LDC R1, c[0x0][0x37c] ;  /* 0x0000df00ff017b82 */ /* 0x000ff00000000800 */
[----:B------:R-:W0:Y:S01]  /*0010*/  LDC R5, c[0x0][0x388] ;  /* 0x0000e200ff057b82 */ /* 0x000e220000000800 */
[----:B------:R-:W0:Y:S07]  /*0020*/  LDCU.64 UR4, c[0x0][0x358] ;  /* 0x00006b00ff0477ac */ /* 0x000e2e0008000a00 */
[----:B------:R-:W0:Y:S02]  /*0030*/  LDC.64 R2, c[0x0][0x380] ;  /* 0x0000e000ff027b82 */ /* 0x000e240000000a00 */
[----:B0-----:R-:W-:Y:S01]  /*0040*/  STG.E desc[UR4][R2.64], R5 ;  /* 0x0000000502007986 */ /* 0x001fe2000c101904 */
[----:B------:R-:W-:Y:S05]  /*0050*/  EXIT ;  /* 0x000000000000794d */ /* 0x000fea0003800000 */
.L_x_0:
[----:B------:R-:W-:-:S00]  /*0060*/  BRA `(.L_x_0) ;  /* 0xfffffffc00fc7947 */ /* 0x000fc0000383ffff */
[----:B------:R-:W-:-:S00]  /*0070*/  NOP ;  /* 0x0000000000007918 */ /* 0x000fc00000000000 */
        /* <DEDUP_REMOVED lines=8> */
.L_x_1:


//--------------------- .nv.shared.reserved.0     --------------------------
	.section	.nv.shared.reserved.0,"aw",@nobits
	.weak		__nv_reservedSMEM_offset_0_alias
	.size		__nv_reservedSMEM_offset_0_alias, 0, 64
	.other		__nv_reservedSMEM_offset_0_alias,@"STO_CUDA_RESERVED_SHARED STV_DEFAULT"
__nv_reservedSMEM_offset_0_alias:
	.zero		0
	.zero		64


//--------------------- .nv.constant0.write_float --------------------------
	.section	.nv.constant0.write_float,"a",@progbits
	.sectionflags	@""
	.align	4
.nv.constant0.write_float:
	.zero		908


//--------------------- SYMBOLS --------------------------

	.type		.nv.reservedSmem.offset0,@object
	.size		.nv.reservedSmem.offset0,0x4
